//
// Generated by NVIDIA NVVM Compiler
//
// Compiler Build ID: CL-36424714
// Cuda compilation tools, release 13.0, V13.0.88
// Based on NVVM 20.0.0
//

.version 9.0
.target sm_100
.address_size 64

	// .globl	_Z14backpropKernelPfS_S_ii

.visible .entry _Z14backpropKernelPfS_S_ii(
	.param .u64 .ptr .align 1 _Z14backpropKernelPfS_S_ii_param_0,
	.param .u64 .ptr .align 1 _Z14backpropKernelPfS_S_ii_param_1,
	.param .u64 .ptr .align 1 _Z14backpropKernelPfS_S_ii_param_2,
	.param .u32 _Z14backpropKernelPfS_S_ii_param_3,
	.param .u32 _Z14backpropKernelPfS_S_ii_param_4
)
{
	.reg .pred 	%p<2>;
	.reg .b32 	%r<8>;
	.reg .b32 	%f<6>;
	.reg .b64 	%rd<11>;

	ld.param.u64 	%rd1, [_Z14backpropKernelPfS_S_ii_param_0];
	ld.param.u64 	%rd2, [_Z14backpropKernelPfS_S_ii_param_1];
	ld.param.u64 	%rd3, [_Z14backpropKernelPfS_S_ii_param_2];
	ld.param.u32 	%r3, [_Z14backpropKernelPfS_S_ii_param_3];
	ld.param.u32 	%r2, [_Z14backpropKernelPfS_S_ii_param_4];
	mov.u32 	%r4, %ctaid.x;
	mov.u32 	%r5, %ntid.x;
	mov.u32 	%r6, %tid.x;
	mad.lo.s32 	%r1, %r4, %r5, %r6;
	mul.lo.s32 	%r7, %r2, %r3;
	setp.ge.s32 	%p1, %r1, %r7;
	@%p1 bra 	$L__BB0_2;
	cvta.to.global.u64 	%rd4, %rd1;
	cvta.to.global.u64 	%rd5, %rd2;
	cvta.to.global.u64 	%rd6, %rd3;
	mul.wide.s32 	%rd7, %r1, 4;
	add.s64 	%rd8, %rd4, %rd7;
	ld.global.f32 	%f1, [%rd8];
	add.s64 	%rd9, %rd5, %rd7;
	ld.global.f32 	%f2, [%rd9];
	sub.f32 	%f3, %f1, %f2;
	cvt.rn.f32.s32 	%f4, %r2;
	div.rn.f32 	%f5, %f3, %f4;
	add.s64 	%rd10, %rd6, %rd7;
	st.global.f32 	[%rd10], %f5;
$L__BB0_2:
	ret;

}


// ===== COMPILED SASS (sm_100) =====

	.target	sm_100

	.elftype	@"ET_EXEC"


//--------------------- .note.nv.tkinfo           --------------------------
	.section	.note.nv.tkinfo,"",@"SHT_NOTE"
	.sectionflags	@"SHF_NOTE_NV_TKINFO"
	.tkinfo
        /*0018*/ 	.word	0x00000002
        /*0030*/ 	.string	""
        /*0030*/ 	.string	"ptxas"
        /*0030*/ 	.string	"Cuda compilation tools, release 13.0, V13.0.88"
        /*0030*/ 	.string	"Build cuda_13.0.r13.0/compiler.36424714_0"
        /*0030*/ 	.string	"-arch sm_100 -m 64 "



//--------------------- .note.nv.cuinfo           --------------------------
	.section	.note.nv.cuinfo,"",@"SHT_NOTE"
	.sectionflags	@"SHF_NOTE_NV_CUINFO"
        /*0018*/ 	.short	0x0002
        /*001a*/ 	.short	0x0064
        /*001c*/ 	.short	0x0082
	.zero		2


//--------------------- .nv.info                  --------------------------
	.section	.nv.info,"",@"SHT_CUDA_INFO"
	.align	4


	//----- nvinfo : EIATTR_REGCOUNT
	.align		4
        /*0000*/ 	.byte	0x04, 0x2f
        /*0002*/ 	.short	(.L_1 - .L_0)
	.align		4
.L_0:
        /*0004*/ 	.word	index@(_Z14backpropKernelPfS_S_ii)
        /*0008*/ 	.word	0x00000010


	//----- nvinfo : EIATTR_FRAME_SIZE
	.align		4
.L_1:
        /*000c*/ 	.byte	0x04, 0x11
        /*000e*/ 	.short	(.L_3 - .L_2)
	.align		4
.L_2:
        /*0010*/ 	.word	index@($__internal_0_$__cuda_sm3x_div_rn_noftz_f32_slowpath)
        /*0014*/ 	.word	0x00000000


	//----- nvinfo : EIATTR_FRAME_SIZE
	.align		4
.L_3:
        /*0018*/ 	.byte	0x04, 0x11
        /*001a*/ 	.short	(.L_5 - .L_4)
	.align		4
.L_4:
        /*001c*/ 	.word	index@(_Z14backpropKernelPfS_S_ii)
        /*0020*/ 	.word	0x00000000


	//----- nvinfo : EIATTR_MIN_STACK_SIZE
	.align		4
.L_5:
        /*0024*/ 	.byte	0x04, 0x12
        /*0026*/ 	.short	(.L_7 - .L_6)
	.align		4
.L_6:
        /*0028*/ 	.word	index@(_Z14backpropKernelPfS_S_ii)
        /*002c*/ 	.word	0x00000000
.L_7:


//--------------------- .nv.compat                --------------------------
	.section	.nv.compat,"",@"SHT_CUDA_COMPAT_INFO"
	.align	4
        /*0000*/ 	.byte	0x02, 0x09, 0x00, 0x00, 0x02, 0x02, 0x01, 0x00, 0x02, 0x05, 0x05, 0x00, 0x03, 0x07, 0x01, 0x01
        /*0010*/ 	.byte	0x02, 0x03, 0x00, 0x00, 0x02, 0x06, 0x01, 0x00, 0x04, 0x0b, 0x08, 0x00, 0x01, 0x00, 0x00, 0x00
        /*0020*/ 	.byte	0x00, 0x00, 0x00, 0x00


//--------------------- .nv.info._Z14backpropKernelPfS_S_ii --------------------------
	.section	.nv.info._Z14backpropKernelPfS_S_ii,"",@"SHT_CUDA_INFO"
	.sectionflags	@""
	.align	4


	//----- nvinfo : EIATTR_CUDA_API_VERSION
	.align		4
        /*0000*/ 	.byte	0x04, 0x37
        /*0002*/ 	.short	(.L_9 - .L_8)
.L_8:
        /*0004*/ 	.word	0x00000082


	//----- nvinfo : EIATTR_KPARAM_INFO
	.align		4
.L_9:
        /*0008*/ 	.byte	0x04, 0x17
        /*000a*/ 	.short	(.L_11 - .L_10)
.L_10:
        /*000c*/ 	.word	0x00000000
        /*0010*/ 	.short	0x0004
        /*0012*/ 	.short	0x001c
        /*0014*/ 	.byte	0x00, 0xf0, 0x11, 0x00


	//----- nvinfo : EIATTR_KPARAM_INFO
	.align		4
.L_11:
        /*0018*/ 	.byte	0x04, 0x17
        /*001a*/ 	.short	(.L_13 - .L_12)
.L_12:
        /*001c*/ 	.word	0x00000000
        /*0020*/ 	.short	0x0003
        /*0022*/ 	.short	0x0018
        /*0024*/ 	.byte	0x00, 0xf0, 0x11, 0x00


	//----- nvinfo : EIATTR_KPARAM_INFO
	.align		4
.L_13:
        /*0028*/ 	.byte	0x04, 0x17
        /*002a*/ 	.short	(.L_15 - .L_14)
.L_14:
        /*002c*/ 	.word	0x00000000
        /*0030*/ 	.short	0x0002
        /*0032*/ 	.short	0x0010
        /*0034*/ 	.byte	0x00, 0xf5, 0x21, 0x00


	//----- nvinfo : EIATTR_KPARAM_INFO
	.align		4
.L_15:
        /*0038*/ 	.byte	0x04, 0x17
        /*003a*/ 	.short	(.L_17 - .L_16)
.L_16:
        /*003c*/ 	.word	0x00000000
        /*0040*/ 	.short	0x0001
        /*0042*/ 	.short	0x0008
        /*0044*/ 	.byte	0x00, 0xf5, 0x21, 0x00


	//----- nvinfo : EIATTR_KPARAM_INFO
	.align		4
.L_17:
        /*0048*/ 	.byte	0x04, 0x17
        /*004a*/ 	.short	(.L_19 - .L_18)
.L_18:
        /*004c*/ 	.word	0x00000000
        /*0050*/ 	.short	0x0000
        /*0052*/ 	.short	0x0000
        /*0054*/ 	.byte	0x00, 0xf5, 0x21, 0x00


	//----- nvinfo : EIATTR_SPARSE_MMA_MASK
	.align		4
.L_19:
        /*0058*/ 	.byte	0x03, 0x50
        /*005a*/ 	.short	0x0000


	//----- nvinfo : EIATTR_MAXREG_COUNT
	.align		4
        /*005c*/ 	.byte	0x03, 0x1b
        /*005e*/ 	.short	0x00ff


	//----- nvinfo : EIATTR_MERCURY_ISA_VERSION
	.align		4
        /*0060*/ 	.byte	0x03, 0x5f
        /*0062*/ 	.short	0x0101


	//----- nvinfo : EIATTR_VRC_CTA_INIT_COUNT
	.align		4
        /*0064*/ 	.byte	0x02, 0x4a
	.zero		1
	.zero		1


	//----- nvinfo : EIATTR_EXIT_INSTR_OFFSETS
	.align		4
        /*0068*/ 	.byte	0x04, 0x1c
        /*006a*/ 	.short	(.L_21 - .L_20)


	//   ....[0]....
.L_20:
        /*006c*/ 	.word	0x00000080


	//   ....[1]....
        /*0070*/ 	.word	0x00000220


	//----- nvinfo : EIATTR_CRS_STACK_SIZE
	.align		4
.L_21:
        /*0074*/ 	.byte	0x04, 0x1e
        /*0076*/ 	.short	(.L_23 - .L_22)
.L_22:
        /*0078*/ 	.word	0x00000000


	//----- nvinfo : EIATTR_CBANK_PARAM_SIZE
	.align		4
.L_23:
        /*007c*/ 	.byte	0x03, 0x19
        /*007e*/ 	.short	0x0020


	//----- nvinfo : EIATTR_PARAM_CBANK
	.align		4
        /*0080*/ 	.byte	0x04, 0x0a
        /*0082*/ 	.short	(.L_25 - .L_24)
	.align		4
.L_24:
        /*0084*/ 	.word	index@(.nv.constant0._Z14backpropKernelPfS_S_ii)
        /*0088*/ 	.short	0x0380
        /*008a*/ 	.short	0x0020


	//----- nvinfo : EIATTR_SW_WAR
	.align		4
.L_25:
        /*008c*/ 	.byte	0x04, 0x36
        /*008e*/ 	.short	(.L_27 - .L_26)
.L_26:
        /*0090*/ 	.word	0x00000008
.L_27:


//--------------------- .nv.callgraph             --------------------------
	.section	.nv.callgraph,"",@"SHT_CUDA_CALLGRAPH"
	.align	4
	.sectionentsize	8
	.align		4
        /*0000*/ 	.word	0x00000000
	.align		4
        /*0004*/ 	.word	0xffffffff
	.align		4
        /*0008*/ 	.word	0x00000000
	.align		4
        /*000c*/ 	.word	0xfffffffe
	.align		4
        /*0010*/ 	.word	0x00000000
	.align		4
        /*0014*/ 	.word	0xfffffffd
	.align		4
        /*0018*/ 	.word	0x00000000
	.align		4
        /*001c*/ 	.word	0xfffffffc


//--------------------- .text._Z14backpropKernelPfS_S_ii --------------------------
	.section	.text._Z14backpropKernelPfS_S_ii,"ax",@progbits
	.align	128
        .global         _Z14backpropKernelPfS_S_ii
        .type           _Z14backpropKernelPfS_S_ii,@function
        .size           _Z14backpropKernelPfS_S_ii,(.L_x_14 - _Z14backpropKernelPfS_S_ii)
        .other          _Z14backpropKernelPfS_S_ii,@"STO_CUDA_ENTRY STV_DEFAULT"
_Z14backpropKernelPfS_S_ii:
.text._Z14backpropKernelPfS_S_ii:
[----:B------:R-:W-:Y:S01]  /*0000*/  LDC R1, c[0x0][0x37c] ;  /* 0x0000df00ff017b82 */ /* 0x000fe20000000800 */
[----:B------:R-:W0:Y:S07]  /*0010*/  S2R R3, SR_TID.X ;  /* 0x0000000000037919 */ /* 0x000e2e0000002100 */
[----:B------:R-:W0:Y:S01]  /*0020*/  S2UR UR6, SR_CTAID.X ;  /* 0x00000000000679c3 */ /* 0x000e220000002500 */
[----:B------:R-:W1:Y:S07]  /*0030*/  LDCU.64 UR4, c[0x0][0x398] ;  /* 0x00007300ff0477ac */ /* 0x000e6e0008000a00 */
[----:B------:R-:W0:Y:S01]  /*0040*/  LDC R2, c[0x0][0x360] ;  /* 0x0000d800ff027b82 */ /* 0x000e220000000800 */
[----:B-1----:R-:W-:Y:S01]  /*0050*/  UIMAD UR4, UR5, UR4, URZ ;  /* 0x00000004050472a4 */ /* 0x002fe2000f8e02ff */
[----:B0-----:R-:W-:-:S05]  /*0060*/  IMAD R2, R2, UR6, R3 ;  /* 0x0000000602027c24 */ /* 0x001fca000f8e0203 */
[----:B------:R-:W-:-:S13]  /*0070*/  ISETP.GE.AND P0, PT, R2, UR4, PT ;  /* 0x0000000402007c0c */ /* 0x000fda000bf06270 */
[----:B------:R-:W-:Y:S05]  /*0080*/  @P0 EXIT ;  /* 0x000000000000094d */ /* 0x000fea0003800000 */
[----:B------:R-:W0:Y:S01]  /*0090*/  LDC.64 R6, c[0x0][0x388] ;  /* 0x0000e200ff067b82 */ /* 0x000e220000000a00 */
[----:B------:R-:W1:Y:S07]  /*00a0*/  LDCU.64 UR6, c[0x0][0x358] ;  /* 0x00006b00ff0677ac */ /* 0x000e6e0008000a00 */
[----:B------:R-:W2:Y:S01]  /*00b0*/  LDC.64 R4, c[0x0][0x380] ;  /* 0x0000e000ff047b82 */ /* 0x000ea20000000a00 */
[----:B0-----:R-:W-:-:S06]  /*00c0*/  IMAD.WIDE R6, R2, 0x4, R6 ;  /* 0x0000000402067825 */ /* 0x001fcc00078e0206 */
[----:B-1----:R-:W3:Y:S01]  /*00d0*/  LDG.E R7, desc[UR6][R6.64] ;  /* 0x0000000606077981 */ /* 0x002ee2000c1e1900 */
[----:B--2---:R-:W-:-:S05]  /*00e0*/  IMAD.WIDE R4, R2, 0x4, R4 ;  /* 0x0000000402047825 */ /* 0x004fca00078e0204 */
[----:B------:R-:W3:Y:S01]  /*00f0*/  LDG.E R0, desc[UR6][R4.64] ;  /* 0x0000000604007981 */ /* 0x000ee2000c1e1900 */
[----:B------:R-:W-:-:S04]  /*0100*/  I2FP.F32.S32 R3, UR5 ;  /* 0x0000000500037c45 */ /* 0x000fc80008201400 */
[----:B------:R-:W0:Y:S01]  /*0110*/  MUFU.RCP R8, R3 ;  /* 0x0000000300087308 */ /* 0x000e220000001000 */
[----:B------:R-:W-:Y:S01]  /*0120*/  BSSY.RECONVERGENT B0, `(.L_x_0) ;  /* 0x000000c000007945 */ /* 0x000fe20003800200 */
[----:B0-----:R-:W-:-:S04]  /*0130*/  FFMA R9, -R3, R8, 1 ;  /* 0x3f80000003097423 */ /* 0x001fc80000000108 */
[----:B------:R-:W-:Y:S01]  /*0140*/  FFMA R9, R8, R9, R8 ;  /* 0x0000000908097223 */ /* 0x000fe20000000008 */
[----:B---3--:R-:W-:-:S04]  /*0150*/  FADD R0, R0, -R7 ;  /* 0x8000000700007221 */ /* 0x008fc80000000000 */
[----:B------:R-:W0:Y:S01]  /*0160*/  FCHK P0, R0, R3 ;  /* 0x0000000300007302 */ /* 0x000e220000000000 */
[----:B------:R-:W-:-:S04]  /*0170*/  FFMA R8, R0, R9, RZ ;  /* 0x0000000900087223 */ /* 0x000fc800000000ff */
[----:B------:R-:W-:-:S04]  /*0180*/  FFMA R10, -R3, R8, R0 ;  /* 0x00000008030a7223 */ /* 0x000fc80000000100 */
[----:B------:R-:W-:Y:S01]  /*0190*/  FFMA R9, R9, R10, R8 ;  /* 0x0000000a09097223 */ /* 0x000fe20000000008 */
[----:B0-----:R-:W-:Y:S06]  /*01a0*/  @!P0 BRA `(.L_x_1) ;  /* 0x00000000000c8947 */ /* 0x001fec0003800000 */
[----:B------:R-:W-:-:S07]  /*01b0*/  MOV R4, 0x1d0 ;  /* 0x000001d000047802 */ /* 0x000fce0000000f00 */
[----:B------:R-:W-:Y:S05]  /*01c0*/  CALL.REL.NOINC `($__internal_0_$__cuda_sm3x_div_rn_noftz_f32_slowpath) ;  /* 0x0000000000187944 */ /* 0x000fea0003c00000 */
[----:B------:R-:W-:-:S07]  /*01d0*/  IMAD.MOV.U32 R9, RZ, RZ, R0 ;  /* 0x000000ffff097224 */ /* 0x000fce00078e0000 */
.L_x_1:
[----:B------:R-:W-:Y:S05]  /*01e0*/  BSYNC.RECONVERGENT B0 ;  /* 0x0000000000007941 */ /* 0x000fea0003800200 */
.L_x_0:
[----:B------:R-:W0:Y:S02]  /*01f0*/  LDC.64 R4, c[0x0][0x390] ;  /* 0x0000e400ff047b82 */ /* 0x000e240000000a00 */
[----:B0-----:R-:W-:-:S05]  /*0200*/  IMAD.WIDE R2, R2, 0x4, R4 ;  /* 0x0000000402027825 */ /* 0x001fca00078e0204 */
[----:B------:R-:W-:Y:S01]  /*0210*/  STG.E desc[UR6][R2.64], R9 ;  /* 0x0000000902007986 */ /* 0x000fe2000c101906 */
[----:B------:R-:W-:Y:S05]  /*0220*/  EXIT ;  /* 0x000000000000794d */ /* 0x000fea0003800000 */
        .weak           $__internal_0_$__cuda_sm3x_div_rn_noftz_f32_slowpath
        .type           $__internal_0_$__cuda_sm3x_div_rn_noftz_f32_slowpath,@function
        .size           $__internal_0_$__cuda_sm3x_div_rn_noftz_f32_slowpath,(.L_x_14 - $__internal_0_$__cuda_sm3x_div_rn_noftz_f32_slowpath)
$__internal_0_$__cuda_sm3x_div_rn_noftz_f32_slowpath:
[--C-:B------:R-:W-:Y:S01]  /*0230*/  SHF.R.U32.HI R6, RZ, 0x17, R3.reuse ;  /* 0x00000017ff067819 */ /* 0x100fe20000011603 */
[----:B------:R-:W-:Y:S01]  /*0240*/  BSSY.RECONVERGENT B1, `(.L_x_2) ;  /* 0x0000064000017945 */ /* 0x000fe20003800200 */
[--C-:B------:R-:W-:Y:S01]  /*0250*/  SHF.R.U32.HI R5, RZ, 0x17, R0.reuse ;  /* 0x00000017ff057819 */ /* 0x100fe20000011600 */
[----:B------:R-:W-:Y:S01]  /*0260*/  IMAD.MOV.U32 R7, RZ, RZ, R0 ;  /* 0x000000ffff077224 */ /* 0x000fe200078e0000 */
[----:B------:R-:W-:Y:S01]  /*0270*/  LOP3.LUT R6, R6, 0xff, RZ, 0xc0, !PT ;  /* 0x000000ff06067812 */ /* 0x000fe200078ec0ff */
[----:B------:R-:W-:Y:S01]  /*0280*/  IMAD.MOV.U32 R8, RZ, RZ, R3 ;  /* 0x000000ffff087224 */ /* 0x000fe200078e0003 */
[----:B------:R-:W-:-:S03]  /*0290*/  LOP3.LUT R5, R5, 0xff, RZ, 0xc0, !PT ;  /* 0x000000ff05057812 */ /* 0x000fc600078ec0ff */
[----:B------:R-:W-:Y:S02]  /*02a0*/  VIADD R11, R6, 0xffffffff ;  /* 0xffffffff060b7836 */ /* 0x000fe40000000000 */
[----:B------:R-:W-:-:S03]  /*02b0*/  VIADD R10, R5, 0xffffffff ;  /* 0xffffffff050a7836 */ /* 0x000fc60000000000 */
[----:B------:R-:W-:-:S04]  /*02c0*/  ISETP.GT.U32.AND P0, PT, R11, 0xfd, PT ;  /* 0x000000fd0b00780c */ /* 0x000fc80003f04070 */
[----:B------:R-:W-:-:S13]  /*02d0*/  ISETP.GT.U32.OR P0, PT, R10, 0xfd, P0 ;  /* 0x000000fd0a00780c */ /* 0x000fda0000704470 */
[----:B------:R-:W-:Y:S01]  /*02e0*/  @!P0 IMAD.MOV.U32 R9, RZ, RZ, RZ ;  /* 0x000000ffff098224 */ /* 0x000fe200078e00ff */
[----:B------:R-:W-:Y:S06]  /*02f0*/  @!P0 BRA `(.L_x_3) ;  /* 0x00000000005c8947 */ /* 0x000fec0003800000 */
[----:B------:R-:W-:Y:S02]  /*0300*/  FSETP.GTU.FTZ.AND P0, PT, |R0|, +INF , PT ;  /* 0x7f8000000000780b */ /* 0x000fe40003f1c200 */
[----:B------:R-:W-:-:S04]  /*0310*/  FSETP.GTU.FTZ.AND P1, PT, |R3|, +INF , PT ;  /* 0x7f8000000300780b */ /* 0x000fc80003f3c200 */
[----:B------:R-:W-:-:S13]  /*0320*/  PLOP3.LUT P0, PT, P0, P1, PT, 0xf8, 0x8f ;  /* 0x00000000008f781c */ /* 0x000fda0000703f70 */
[----:B------:R-:W-:Y:S05]  /*0330*/  @P0 BRA `(.L_x_4) ;  /* 0x00000004004c0947 */ /* 0x000fea0003800000 */
[----:B------:R-:W-:-:S13]  /*0340*/  LOP3.LUT P0, RZ, R8, 0x7fffffff, R7, 0xc8, !PT ;  /* 0x7fffffff08ff7812 */ /* 0x000fda000780c807 */
[----:B------:R-:W-:Y:S05]  /*0350*/  @!P0 BRA `(.L_x_5) ;  /* 0x00000004003c8947 */ /* 0x000fea0003800000 */
[C---:B------:R-:W-:Y:S02]  /*0360*/  FSETP.NEU.FTZ.AND P2, PT, |R0|.reuse, +INF , PT ;  /* 0x7f8000000000780b */ /* 0x040fe40003f5d200 */
[----:B------:R-:W-:Y:S02]  /*0370*/  FSETP.NEU.FTZ.AND P1, PT, |R3|, +INF , PT ;  /* 0x7f8000000300780b */ /* 0x000fe40003f3d200 */
[----:B------:R-:W-:-:S11]  /*0380*/  FSETP.NEU.FTZ.AND P0, PT, |R0|, +INF , PT ;  /* 0x7f8000000000780b */ /* 0x000fd60003f1d200 */
[----:B------:R-:W-:Y:S05]  /*0390*/  @!P1 BRA !P2, `(.L_x_5) ;  /* 0x00000004002c9947 */ /* 0x000fea0005000000 */
[----:B------:R-:W-:-:S04]  /*03a0*/  LOP3.LUT P2, RZ, R7, 0x7fffffff, RZ, 0xc0, !PT ;  /* 0x7fffffff07ff7812 */ /* 0x000fc8000784c0ff */
[----:B------:R-:W-:-:S13]  /*03b0*/  PLOP3.LUT P1, PT, P1, P2, PT, 0x2f, 0xf2 ;  /* 0x0000000000f2781c */ /* 0x000fda0000f24577 */
[----:B------:R-:W-:Y:S05]  /*03c0*/  @P1 BRA `(.L_x_6) ;  /* 0x0000000400181947 */ /* 0x000fea0003800000 */
[----:B------:R-:W-:-:S04]  /*03d0*/  LOP3.LUT P1, RZ, R8, 0x7fffffff, RZ, 0xc0, !PT ;  /* 0x7fffffff08ff7812 */ /* 0x000fc8000782c0ff */
[----:B------:R-:W-:-:S13]  /*03e0*/  PLOP3.LUT P0, PT, P0, P1, PT, 0x2f, 0xf2 ;  /* 0x0000000000f2781c */ /* 0x000fda0000702577 */
[----:B------:R-:W-:Y:S05]  /*03f0*/  @P0 BRA `(.L_x_7) ;  /* 0x0000000400000947 */ /* 0x000fea0003800000 */
[----:B------:R-:W-:Y:S02]  /*0400*/  ISETP.GE.AND P0, PT, R10, RZ, PT ;  /* 0x000000ff0a00720c */ /* 0x000fe40003f06270 */
[----:B------:R-:W-:-:S11]  /*0410*/  ISETP.GE.AND P1, PT, R11, RZ, PT ;  /* 0x000000ff0b00720c */ /* 0x000fd60003f26270 */
[----:B------:R-:W-:Y:S02]  /*0420*/  @P0 IMAD.MOV.U32 R9, RZ, RZ, RZ ;  /* 0x000000ffff090224 */ /* 0x000fe400078e00ff */
[----:B------:R-:W-:Y:S01]  /*0430*/  @!P0 FFMA R7, R0, 1.84467440737095516160e+19, RZ ;  /* 0x5f80000000078823 */ /* 0x000fe200000000ff */
[----:B------:R-:W-:Y:S02]  /*0440*/  @!P0 IMAD.MOV.U32 R9, RZ, RZ, -0x40 ;  /* 0xffffffc0ff098424 */ /* 0x000fe400078e00ff */
[----:B------:R-:W-:Y:S02]  /*0450*/  @!P1 FFMA R8, R3, 1.84467440737095516160e+19, RZ ;  /* 0x5f80000003089823 */ /* 0x000fe400000000ff */
[----:B------:R-:W-:-:S07]  /*0460*/  @!P1 VIADD R9, R9, 0x40 ;  /* 0x0000004009099836 */ /* 0x000fce0000000000 */
.L_x_3:
[----:B------:R-:W-:Y:S01]  /*0470*/  LEA R3, R6, 0xc0800000, 0x17 ;  /* 0xc080000006037811 */ /* 0x000fe200078eb8ff */
[----:B------:R-:W-:Y:S01]  /*0480*/  VIADD R5, R5, 0xffffff81 ;  /* 0xffffff8105057836 */ /* 0x000fe20000000000 */
[----:B------:R-:W-:Y:S03]  /*0490*/  BSSY.RECONVERGENT B2, `(.L_x_8) ;  /* 0x0000035000027945 */ /* 0x000fe60003800200 */
[----:B------:R-:W-:Y:S01]  /*04a0*/  IMAD.IADD R3, R8, 0x1, -R3 ;  /* 0x0000000108037824 */ /* 0x000fe200078e0a03 */
[C---:B------:R-:W-:Y:S01]  /*04b0*/  IADD3 R6, PT, PT, R5.reuse, 0x7f, -R6 ;  /* 0x0000007f05067810 */ /* 0x040fe20007ffe806 */
[----:B------:R-:W-:Y:S02]  /*04c0*/  IMAD R0, R5, -0x800000, R7 ;  /* 0xff80000005007824 */ /* 0x000fe400078e0207 */
[----:B------:R-:W0:Y:S01]  /*04d0*/  MUFU.RCP R8, R3 ;  /* 0x0000000300087308 */ /* 0x000e220000001000 */
[----:B------:R-:W-:Y:S01]  /*04e0*/  FADD.FTZ R11, -R3, -RZ ;  /* 0x800000ff030b7221 */ /* 0x000fe20000010100 */
[----:B------:R-:W-:-:S03]  /*04f0*/  IMAD.IADD R6, R6, 0x1, R9 ;  /* 0x0000000106067824 */ /* 0x000fc600078e0209 */
[----:B0-----:R-:W-:-:S04]  /*0500*/  FFMA R13, R8, R11, 1 ;  /* 0x3f800000080d7423 */ /* 0x001fc8000000000b */
[----:B------:R-:W-:-:S04]  /*0510*/  FFMA R10, R8, R13, R8 ;  /* 0x0000000d080a7223 */ /* 0x000fc80000000008 */
[----:B------:R-:W-:-:S04]  /*0520*/  FFMA R7, R0, R10, RZ ;  /* 0x0000000a00077223 */ /* 0x000fc800000000ff */
[----:B------:R-:W-:-:S04]  /*0530*/  FFMA R8, R11, R7, R0 ;  /* 0x000000070b087223 */ /* 0x000fc80000000000 */
[----:B------:R-:W-:-:S04]  /*0540*/  FFMA R7, R10, R8, R7 ;  /* 0x000000080a077223 */ /* 0x000fc80000000007 */
[----:B------:R-:W-:-:S04]  /*0550*/  FFMA R8, R11, R7, R0 ;  /* 0x000000070b087223 */ /* 0x000fc80000000000 */
[----:B------:R-:W-:-:S05]  /*0560*/  FFMA R0, R10, R8, R7 ;  /* 0x000000080a007223 */ /* 0x000fca0000000007 */
[----:B------:R-:W-:-:S04]  /*0570*/  SHF.R.U32.HI R3, RZ, 0x17, R0 ;  /* 0x00000017ff037819 */ /* 0x000fc80000011600 */
[----:B------:R-:W-:-:S05]  /*0580*/  LOP3.LUT R3, R3, 0xff, RZ, 0xc0, !PT ;  /* 0x000000ff03037812 */ /* 0x000fca00078ec0ff */
[----:B------:R-:W-:-:S04]  /*0590*/  IMAD.IADD R9, R3, 0x1, R6 ;  /* 0x0000000103097824 */ /* 0x000fc800078e0206 */
[----:B------:R-:W-:-:S05]  /*05a0*/  VIADD R3, R9, 0xffffffff ;  /* 0xffffffff09037836 */ /* 0x000fca0000000000 */
[----:B------:R-:W-:-:S13]  /*05b0*/  ISETP.GE.U32.AND P0, PT, R3, 0xfe, PT ;  /* 0x000000fe0300780c */ /* 0x000fda0003f06070 */
[----:B------:R-:W-:Y:S05]  /*05c0*/  @!P0 BRA `(.L_x_9) ;  /* 0x0000000000808947 */ /* 0x000fea0003800000 */
[----:B------:R-:W-:-:S13]  /*05d0*/  ISETP.GT.AND P0, PT, R9, 0xfe, PT ;  /* 0x000000fe0900780c */ /* 0x000fda0003f04270 */
[----:B------:R-:W-:Y:S05]  /*05e0*/  @P0 BRA `(.L_x_10) ;  /* 0x00000000006c0947 */ /* 0x000fea0003800000 */
[----:B------:R-:W-:-:S13]  /*05f0*/  ISETP.GE.AND P0, PT, R9, 0x1, PT ;  /* 0x000000010900780c */ /* 0x000fda0003f06270 */
[----:B------:R-:W-:Y:S05]  /*0600*/  @P0 BRA `(.L_x_11) ;  /* 0x0000000000740947 */ /* 0x000fea0003800000 */
[----:B------:R-:W-:Y:S02]  /*0610*/  ISETP.GE.AND P0, PT, R9, -0x18, PT ;  /* 0xffffffe80900780c */ /* 0x000fe40003f06270 */
[----:B------:R-:W-:-:S11]  /*0620*/  LOP3.LUT R0, R0, 0x80000000, RZ, 0xc0, !PT ;  /* 0x8000000000007812 */ /* 0x000fd600078ec0ff */
[----:B------:R-:W-:Y:S05]  /*0630*/  @!P0 BRA `(.L_x_11) ;  /* 0x0000000000688947 */ /* 0x000fea0003800000 */
[CCC-:B------:R-:W-:Y:S01]  /*0640*/  FFMA.RZ R3, R10.reuse, R8.reuse, R7.reuse ;  /* 0x000000080a037223 */ /* 0x1c0fe2000000c007 */
[CCC-:B------:R-:W-:Y:S01]  /*0650*/  FFMA.RM R6, R10.reuse, R8.reuse, R7.reuse ;  /* 0x000000080a067223 */ /* 0x1c0fe20000004007 */
[C---:B------:R-:W-:Y:S02]  /*0660*/  ISETP.NE.AND P2, PT, R9.reuse, RZ, PT ;  /* 0x000000ff0900720c */ /* 0x040fe40003f45270 */
[----:B------:R-:W-:Y:S02]  /*0670*/  ISETP.NE.AND P1, PT, R9, RZ, PT ;  /* 0x000000ff0900720c */ /* 0x000fe40003f25270 */
[----:B------:R-:W-:Y:S01]  /*0680*/  LOP3.LUT R5, R3, 0x7fffff, RZ, 0xc0, !PT ;  /* 0x007fffff03057812 */ /* 0x000fe200078ec0ff */
[----:B------:R-:W-:Y:S01]  /*0690*/  FFMA.RP R3, R10, R8, R7 ;  /* 0x000000080a037223 */ /* 0x000fe20000008007 */
[----:B------:R-:W-:Y:S02]  /*06a0*/  VIADD R8, R9, 0x20 ;  /* 0x0000002009087836 */ /* 0x000fe40000000000 */
[----:B------:R-:W-:Y:S01]  /*06b0*/  LOP3.LUT R5, R5, 0x800000, RZ, 0xfc, !PT ;  /* 0x0080000005057812 */ /* 0x000fe200078efcff */
[----:B------:R-:W-:Y:S01]  /*06c0*/  IMAD.MOV R7, RZ, RZ, -R9 ;  /* 0x000000ffff077224 */ /* 0x000fe200078e0a09 */
[----:B------:R-:W-:-:S02]  /*06d0*/  FSETP.NEU.FTZ.AND P0, PT, R3, R6, PT ;  /* 0x000000060300720b */ /* 0x000fc40003f1d000 */
[----:B------:R-:W-:Y:S02]  /*06e0*/  SHF.L.U32 R8, R5, R8, RZ ;  /* 0x0000000805087219 */ /* 0x000fe400000006ff */
[----:B------:R-:W-:Y:S02]  /*06f0*/  SEL R6, R7, RZ, P2 ;  /* 0x000000ff07067207 */ /* 0x000fe40001000000 */
[----:B------:R-:W-:Y:S02]  /*0700*/  ISETP.NE.AND P1, PT, R8, RZ, P1 ;  /* 0x000000ff0800720c */ /* 0x000fe40000f25270 */
[----:B------:R-:W-:Y:S02]  /*0710*/  SHF.R.U32.HI R6, RZ, R6, R5 ;  /* 0x00000006ff067219 */ /* 0x000fe40000011605 */
[----:B------:R-:W-:Y:S02]  /*0720*/  PLOP3.LUT P0, PT, P0, P1, PT, 0xf8, 0x8f ;  /* 0x00000000008f781c */ /* 0x000fe40000703f70 */
[----:B------:R-:W-:-:S02]  /*0730*/  SHF.R.U32.HI R8, RZ, 0x1, R6 ;  /* 0x00000001ff087819 */ /* 0x000fc40000011606 */
[----:B------:R-:W-:-:S04]  /*0740*/  SEL R3, RZ, 0x1, !P0 ;  /* 0x00000001ff037807 */ /* 0x000fc80004000000 */
[----:B------:R-:W-:-:S04]  /*0750*/  LOP3.LUT R3, R3, 0x1, R8, 0xf8, !PT ;  /* 0x0000000103037812 */ /* 0x000fc800078ef808 */
[----:B------:R-:W-:-:S05]  /*0760*/  LOP3.LUT R3, R3, R6, RZ, 0xc0, !PT ;  /* 0x0000000603037212 */ /* 0x000fca00078ec0ff */
[----:B------:R-:W-:-:S05]  /*0770*/  IMAD.IADD R3, R8, 0x1, R3 ;  /* 0x0000000108037824 */ /* 0x000fca00078e0203 */
[----:B------:R-:W-:Y:S01]  /*0780*/  LOP3.LUT R0, R3, R0, RZ, 0xfc, !PT ;  /* 0x0000000003007212 */ /* 0x000fe200078efcff */
[----:B------:R-:W-:Y:S06]  /*0790*/  BRA `(.L_x_11) ;  /* 0x0000000000107947 */ /* 0x000fec0003800000 */
.L_x_10:
[----:B------:R-:W-:-:S04]  /*07a0*/  LOP3.LUT R0, R0, 0x80000000, RZ, 0xc0, !PT ;  /* 0x8000000000007812 */ /* 0x000fc800078ec0ff */
[----:B------:R-:W-:Y:S01]  /*07b0*/  LOP3.LUT R0, R0, 0x7f800000, RZ, 0xfc, !PT ;  /* 0x7f80000000007812 */ /* 0x000fe200078efcff */
[----:B------:R-:W-:Y:S06]  /*07c0*/  BRA `(.L_x_11) ;  /* 0x0000000000047947 */ /* 0x000fec0003800000 */
.L_x_9:
[----:B------:R-:W-:-:S07]  /*07d0*/  IMAD R0, R6, 0x800000, R0 ;  /* 0x0080000006007824 */ /* 0x000fce00078e0200 */
.L_x_11:
[----:B------:R-:W-:Y:S05]  /*07e0*/  BSYNC.RECONVERGENT B2 ;  /* 0x0000000000027941 */ /* 0x000fea0003800200 */
.L_x_8:
[----:B------:R-:W-:Y:S05]  /*07f0*/  BRA `(.L_x_12) ;  /* 0x0000000000207947 */ /* 0x000fea0003800000 */
.L_x_7:
[----:B------:R-:W-:-:S04]  /*0800*/  LOP3.LUT R0, R8, 0x80000000, R7, 0x48, !PT ;  /* 0x8000000008007812 */ /* 0x000fc800078e4807 */
[----:B------:R-:W-:Y:S01]  /*0810*/  LOP3.LUT R0, R0, 0x7f800000, RZ, 0xfc, !PT ;  /* 0x7f80000000007812 */ /* 0x000fe200078efcff */
[----:B------:R-:W-:Y:S06]  /*0820*/  BRA `(.L_x_12) ;  /* 0x0000000000147947 */ /* 0x000fec0003800000 */
.L_x_6:
[----:B------:R-:W-:Y:S01]  /*0830*/  LOP3.LUT R0, R8, 0x80000000, R7, 0x48, !PT ;  /* 0x8000000008007812 */ /* 0x000fe200078e4807 */
[----:B------:R-:W-:Y:S06]  /*0840*/  BRA `(.L_x_12) ;  /* 0x00000000000c7947 */ /* 0x000fec0003800000 */
.L_x_5:
[----:B------:R-:W0:Y:S01]  /*0850*/  MUFU.RSQ R0, -QNAN ;  /* 0xffc0000000007908 */ /* 0x000e220000001400 */
[----:B------:R-:W-:Y:S05]  /*0860*/  BRA `(.L_x_12) ;  /* 0x0000000000047947 */ /* 0x000fea0003800000 */
.L_x_4:
[----:B------:R-:W-:-:S07]  /*0870*/  FADD.FTZ R0, R0, R3 ;  /* 0x0000000300007221 */ /* 0x000fce0000010000 */
.L_x_12:
[----:B------:R-:W-:Y:S05]  /*0880*/  BSYNC.RECONVERGENT B1 ;  /* 0x0000000000017941 */ /* 0x000fea0003800200 */
.L_x_2:
[----:B------:R-:W-:-:S04]  /*0890*/  IMAD.MOV.U32 R5, RZ, RZ, 0x0 ;  /* 0x00000000ff057424 */ /* 0x000fc800078e00ff */
[----:B0-----:R-:W-:Y:S05]  /*08a0*/  RET.REL.NODEC R4 `(_Z14backpropKernelPfS_S_ii) ;  /* 0xfffffff404d47950 */ /* 0x001fea0003c3ffff */
.L_x_13:
[----:B------:R-:W-:-:S00]  /*08b0*/  BRA `(.L_x_13) ;  /* 0xfffffffc00fc7947 */ /* 0x000fc0000383ffff */
[----:B------:R-:W-:-:S00]  /*08c0*/  NOP ;  /* 0x0000000000007918 */ /* 0x000fc00000000000 */
        /* <DEDUP_REMOVED lines=11> */
.L_x_14:


//--------------------- .nv.shared.reserved.0     --------------------------
	.section	.nv.shared.reserved.0,"aw",@nobits
	.weak		__nv_reservedSMEM_offset_0_alias
	.size		__nv_reservedSMEM_offset_0_alias, 0, 64
	.other		__nv_reservedSMEM_offset_0_alias,@"STO_CUDA_RESERVED_SHARED STV_DEFAULT"
__nv_reservedSMEM_offset_0_alias:
	.zero		0
	.zero		64


//--------------------- .nv.constant0._Z14backpropKernelPfS_S_ii --------------------------
	.section	.nv.constant0._Z14backpropKernelPfS_S_ii,"a",@progbits
	.sectionflags	@""
	.align	4
.nv.constant0._Z14backpropKernelPfS_S_ii:
	.zero		928


//--------------------- SYMBOLS --------------------------

	.type		.nv.reservedSmem.offset0,@object
	.size		.nv.reservedSmem.offset0,0x4
